//
// Generated by NVIDIA NVVM Compiler
//
// Compiler Build ID: CL-36424714
// Cuda compilation tools, release 13.0, V13.0.88
// Based on NVVM 20.0.0
//

.version 9.0
.target sm_100
.address_size 64

	// .globl	_Z34fft64_shared_memory_batch16_kernelPK6float2PS_i
.const .align 4 .b8 cos_table_64_shared[128];
.const .align 4 .b8 sin_table_64_shared[128];
.extern .shared .align 16 .b8 shmem[];

.visible .entry _Z34fft64_shared_memory_batch16_kernelPK6float2PS_i(
	.param .u64 .ptr .align 1 _Z34fft64_shared_memory_batch16_kernelPK6float2PS_i_param_0,
	.param .u64 .ptr .align 1 _Z34fft64_shared_memory_batch16_kernelPK6float2PS_i_param_1,
	.param .u32 _Z34fft64_shared_memory_batch16_kernelPK6float2PS_i_param_2
)
{
	.reg .pred 	%p<8>;
	.reg .b32 	%r<22>;
	.reg .b32 	%f<95>;
	.reg .b64 	%rd<48>;

	ld.param.u64 	%rd1, [_Z34fft64_shared_memory_batch16_kernelPK6float2PS_i_param_0];
	ld.param.u64 	%rd2, [_Z34fft64_shared_memory_batch16_kernelPK6float2PS_i_param_1];
	ld.param.u32 	%r7, [_Z34fft64_shared_memory_batch16_kernelPK6float2PS_i_param_2];
	mov.u32 	%r1, %tid.x;
	mov.u32 	%r2, %tid.y;
	mov.u32 	%r8, %ctaid.x;
	shl.b32 	%r9, %r8, 4;
	add.s32 	%r3, %r9, %r1;
	setp.ge.s32 	%p1, %r3, %r7;
	@%p1 bra 	$L__BB0_14;
	cvta.to.global.u64 	%rd3, %rd1;
	shl.b32 	%r10, %r3, 6;
	add.s32 	%r4, %r10, %r2;
	brev.b32 	%r11, %r2;
	shr.s32 	%r12, %r11, 26;
	shl.b32 	%r13, %r1, 9;
	mov.u32 	%r14, shmem;
	add.s32 	%r5, %r14, %r13;
	shl.b32 	%r15, %r12, 3;
	add.s32 	%r16, %r5, %r15;
	mul.wide.u32 	%rd4, %r4, 8;
	add.s64 	%rd5, %rd3, %rd4;
	ld.global.v2.f32 	{%f1, %f2}, [%rd5];
	st.shared.v2.f32 	[%r16], {%f1, %f2};
	bar.sync 	0;
	setp.gt.u32 	%p2, %r2, 31;
	shl.b32 	%r17, %r2, 3;
	add.s32 	%r6, %r5, %r17;
	@%p2 bra 	$L__BB0_3;
	ld.shared.v2.f32 	{%f5, %f6}, [%r6];
	ld.shared.v2.f32 	{%f7, %f8}, [%r6+256];
	mul.wide.u32 	%rd8, %r2, 4;
	mov.u64 	%rd9, cos_table_64_shared;
	cvta.const.u64 	%rd10, %rd9;
	add.s64 	%rd6, %rd10, %rd8;
	// begin inline asm
	ld.global.nc.f32 %f3, [%rd6];
	// end inline asm
	mov.u64 	%rd11, sin_table_64_shared;
	cvta.const.u64 	%rd12, %rd11;
	add.s64 	%rd7, %rd12, %rd8;
	// begin inline asm
	ld.global.nc.f32 %f4, [%rd7];
	// end inline asm
	mul.f32 	%f9, %f7, %f3;
	mul.f32 	%f10, %f8, %f4;
	sub.f32 	%f11, %f9, %f10;
	mul.f32 	%f12, %f7, %f4;
	fma.rn.f32 	%f13, %f8, %f3, %f12;
	add.f32 	%f14, %f5, %f11;
	add.f32 	%f15, %f6, %f13;
	st.shared.v2.f32 	[%r6], {%f14, %f15};
	sub.f32 	%f16, %f5, %f11;
	sub.f32 	%f17, %f6, %f13;
	st.shared.v2.f32 	[%r6+256], {%f16, %f17};
$L__BB0_3:
	bar.sync 	0;
	setp.gt.u32 	%p3, %r2, 15;
	@%p3 bra 	$L__BB0_5;
	ld.shared.v2.f32 	{%f20, %f21}, [%r6];
	ld.shared.v2.f32 	{%f22, %f23}, [%r6+128];
	shl.b32 	%r18, %r2, 1;
	mov.u64 	%rd15, cos_table_64_shared;
	cvta.const.u64 	%rd16, %rd15;
	mul.wide.u32 	%rd17, %r18, 4;
	add.s64 	%rd13, %rd16, %rd17;
	// begin inline asm
	ld.global.nc.f32 %f18, [%rd13];
	// end inline asm
	mov.u64 	%rd18, sin_table_64_shared;
	cvta.const.u64 	%rd19, %rd18;
	add.s64 	%rd14, %rd19, %rd17;
	// begin inline asm
	ld.global.nc.f32 %f19, [%rd14];
	// end inline asm
	mul.f32 	%f24, %f22, %f18;
	mul.f32 	%f25, %f23, %f19;
	sub.f32 	%f26, %f24, %f25;
	mul.f32 	%f27, %f22, %f19;
	fma.rn.f32 	%f28, %f23, %f18, %f27;
	add.f32 	%f29, %f20, %f26;
	add.f32 	%f30, %f21, %f28;
	st.shared.v2.f32 	[%r6], {%f29, %f30};
	sub.f32 	%f31, %f20, %f26;
	sub.f32 	%f32, %f21, %f28;
	st.shared.v2.f32 	[%r6+128], {%f31, %f32};
$L__BB0_5:
	bar.sync 	0;
	setp.gt.u32 	%p4, %r2, 7;
	@%p4 bra 	$L__BB0_7;
	ld.shared.v2.f32 	{%f35, %f36}, [%r6];
	ld.shared.v2.f32 	{%f37, %f38}, [%r6+64];
	shl.b32 	%r19, %r2, 2;
	mov.u64 	%rd22, cos_table_64_shared;
	cvta.const.u64 	%rd23, %rd22;
	mul.wide.u32 	%rd24, %r19, 4;
	add.s64 	%rd20, %rd23, %rd24;
	// begin inline asm
	ld.global.nc.f32 %f33, [%rd20];
	// end inline asm
	mov.u64 	%rd25, sin_table_64_shared;
	cvta.const.u64 	%rd26, %rd25;
	add.s64 	%rd21, %rd26, %rd24;
	// begin inline asm
	ld.global.nc.f32 %f34, [%rd21];
	// end inline asm
	mul.f32 	%f39, %f37, %f33;
	mul.f32 	%f40, %f38, %f34;
	sub.f32 	%f41, %f39, %f40;
	mul.f32 	%f42, %f37, %f34;
	fma.rn.f32 	%f43, %f38, %f33, %f42;
	add.f32 	%f44, %f35, %f41;
	add.f32 	%f45, %f36, %f43;
	st.shared.v2.f32 	[%r6], {%f44, %f45};
	sub.f32 	%f46, %f35, %f41;
	sub.f32 	%f47, %f36, %f43;
	st.shared.v2.f32 	[%r6+64], {%f46, %f47};
$L__BB0_7:
	bar.sync 	0;
	setp.gt.u32 	%p5, %r2, 3;
	@%p5 bra 	$L__BB0_9;
	ld.shared.v2.f32 	{%f50, %f51}, [%r6];
	ld.shared.v2.f32 	{%f52, %f53}, [%r6+32];
	mov.u64 	%rd29, cos_table_64_shared;
	cvta.const.u64 	%rd30, %rd29;
	mul.wide.u32 	%rd31, %r17, 4;
	add.s64 	%rd27, %rd30, %rd31;
	// begin inline asm
	ld.global.nc.f32 %f48, [%rd27];
	// end inline asm
	mov.u64 	%rd32, sin_table_64_shared;
	cvta.const.u64 	%rd33, %rd32;
	add.s64 	%rd28, %rd33, %rd31;
	// begin inline asm
	ld.global.nc.f32 %f49, [%rd28];
	// end inline asm
	mul.f32 	%f54, %f52, %f48;
	mul.f32 	%f55, %f53, %f49;
	sub.f32 	%f56, %f54, %f55;
	mul.f32 	%f57, %f52, %f49;
	fma.rn.f32 	%f58, %f53, %f48, %f57;
	add.f32 	%f59, %f50, %f56;
	add.f32 	%f60, %f51, %f58;
	st.shared.v2.f32 	[%r6], {%f59, %f60};
	sub.f32 	%f61, %f50, %f56;
	sub.f32 	%f62, %f51, %f58;
	st.shared.v2.f32 	[%r6+32], {%f61, %f62};
$L__BB0_9:
	bar.sync 	0;
	setp.gt.u32 	%p6, %r2, 1;
	@%p6 bra 	$L__BB0_11;
	ld.shared.v2.f32 	{%f65, %f66}, [%r6];
	ld.shared.v2.f32 	{%f67, %f68}, [%r6+16];
	shl.b32 	%r21, %r2, 4;
	mov.u64 	%rd36, cos_table_64_shared;
	cvta.const.u64 	%rd37, %rd36;
	mul.wide.u32 	%rd38, %r21, 4;
	add.s64 	%rd34, %rd37, %rd38;
	// begin inline asm
	ld.global.nc.f32 %f63, [%rd34];
	// end inline asm
	mov.u64 	%rd39, sin_table_64_shared;
	cvta.const.u64 	%rd40, %rd39;
	add.s64 	%rd35, %rd40, %rd38;
	// begin inline asm
	ld.global.nc.f32 %f64, [%rd35];
	// end inline asm
	mul.f32 	%f69, %f67, %f63;
	mul.f32 	%f70, %f68, %f64;
	sub.f32 	%f71, %f69, %f70;
	mul.f32 	%f72, %f67, %f64;
	fma.rn.f32 	%f73, %f68, %f63, %f72;
	add.f32 	%f74, %f65, %f71;
	add.f32 	%f75, %f66, %f73;
	st.shared.v2.f32 	[%r6], {%f74, %f75};
	sub.f32 	%f76, %f65, %f71;
	sub.f32 	%f77, %f66, %f73;
	st.shared.v2.f32 	[%r6+16], {%f76, %f77};
$L__BB0_11:
	bar.sync 	0;
	setp.ne.s32 	%p7, %r2, 0;
	@%p7 bra 	$L__BB0_13;
	ld.shared.v4.f32 	{%f80, %f81, %f82, %f83}, [%r5];
	mov.u64 	%rd43, cos_table_64_shared;
	cvta.const.u64 	%rd41, %rd43;
	// begin inline asm
	ld.global.nc.f32 %f78, [%rd41];
	// end inline asm
	mov.u64 	%rd44, sin_table_64_shared;
	cvta.const.u64 	%rd42, %rd44;
	// begin inline asm
	ld.global.nc.f32 %f79, [%rd42];
	// end inline asm
	mul.f32 	%f84, %f82, %f78;
	mul.f32 	%f85, %f83, %f79;
	sub.f32 	%f86, %f84, %f85;
	mul.f32 	%f87, %f82, %f79;
	fma.rn.f32 	%f88, %f83, %f78, %f87;
	add.f32 	%f89, %f80, %f86;
	add.f32 	%f90, %f81, %f88;
	sub.f32 	%f91, %f80, %f86;
	sub.f32 	%f92, %f81, %f88;
	st.shared.v4.f32 	[%r5], {%f89, %f90, %f91, %f92};
$L__BB0_13:
	bar.sync 	0;
	cvta.to.global.u64 	%rd45, %rd2;
	add.s64 	%rd47, %rd45, %rd4;
	ld.shared.v2.f32 	{%f93, %f94}, [%r6];
	st.global.v2.f32 	[%rd47], {%f93, %f94};
$L__BB0_14:
	ret;

}


// ===== COMPILED SASS (sm_100) =====

	.target	sm_100

	.elftype	@"ET_EXEC"


//--------------------- .note.nv.tkinfo           --------------------------
	.section	.note.nv.tkinfo,"",@"SHT_NOTE"
	.sectionflags	@"SHF_NOTE_NV_TKINFO"
	.tkinfo
        /*0018*/ 	.word	0x00000002
        /*0030*/ 	.string	""
        /*0030*/ 	.string	"ptxas"
        /*0030*/ 	.string	"Cuda compilation tools, release 13.0, V13.0.88"
        /*0030*/ 	.string	"Build cuda_13.0.r13.0/compiler.36424714_0"
        /*0030*/ 	.string	"-arch sm_100 -m 64 "



//--------------------- .note.nv.cuinfo           --------------------------
	.section	.note.nv.cuinfo,"",@"SHT_NOTE"
	.sectionflags	@"SHF_NOTE_NV_CUINFO"
        /*0018*/ 	.short	0x0002
        /*001a*/ 	.short	0x0064
        /*001c*/ 	.short	0x0082
	.zero		2


//--------------------- .nv.info                  --------------------------
	.section	.nv.info,"",@"SHT_CUDA_INFO"
	.align	4


	//----- nvinfo : EIATTR_REGCOUNT
	.align		4
        /*0000*/ 	.byte	0x04, 0x2f
        /*0002*/ 	.short	(.L_3 - .L_2)
	.align		4
.L_2:
        /*0004*/ 	.word	index@(_Z34fft64_shared_memory_batch16_kernelPK6float2PS_i)
        /*0008*/ 	.word	0x0000001c


	//----- nvinfo : EIATTR_FRAME_SIZE
	.align		4
.L_3:
        /*000c*/ 	.byte	0x04, 0x11
        /*000e*/ 	.short	(.L_5 - .L_4)
	.align		4
.L_4:
        /*0010*/ 	.word	index@(_Z34fft64_shared_memory_batch16_kernelPK6float2PS_i)
        /*0014*/ 	.word	0x00000000


	//----- nvinfo : EIATTR_MIN_STACK_SIZE
	.align		4
.L_5:
        /*0018*/ 	.byte	0x04, 0x12
        /*001a*/ 	.short	(.L_7 - .L_6)
	.align		4
.L_6:
        /*001c*/ 	.word	index@(_Z34fft64_shared_memory_batch16_kernelPK6float2PS_i)
        /*0020*/ 	.word	0x00000000
.L_7:


//--------------------- .nv.compat                --------------------------
	.section	.nv.compat,"",@"SHT_CUDA_COMPAT_INFO"
	.align	4
        /*0000*/ 	.byte	0x02, 0x09, 0x00, 0x00, 0x02, 0x02, 0x01, 0x00, 0x02, 0x05, 0x05, 0x00, 0x03, 0x07, 0x01, 0x01
        /*0010*/ 	.byte	0x02, 0x03, 0x00, 0x00, 0x02, 0x06, 0x01, 0x00, 0x04, 0x0b, 0x08, 0x00, 0x09, 0x00, 0x00, 0x00
        /*0020*/ 	.byte	0x00, 0x00, 0x00, 0x00


//--------------------- .nv.info._Z34fft64_shared_memory_batch16_kernelPK6float2PS_i --------------------------
	.section	.nv.info._Z34fft64_shared_memory_batch16_kernelPK6float2PS_i,"",@"SHT_CUDA_INFO"
	.sectionflags	@""
	.align	4


	//----- nvinfo : EIATTR_CUDA_API_VERSION
	.align		4
        /*0000*/ 	.byte	0x04, 0x37
        /*0002*/ 	.short	(.L_9 - .L_8)
.L_8:
        /*0004*/ 	.word	0x00000082


	//----- nvinfo : EIATTR_KPARAM_INFO
	.align		4
.L_9:
        /*0008*/ 	.byte	0x04, 0x17
        /*000a*/ 	.short	(.L_11 - .L_10)
.L_10:
        /*000c*/ 	.word	0x00000000
        /*0010*/ 	.short	0x0002
        /*0012*/ 	.short	0x0010
        /*0014*/ 	.byte	0x00, 0xf0, 0x11, 0x00


	//----- nvinfo : EIATTR_KPARAM_INFO
	.align		4
.L_11:
        /*0018*/ 	.byte	0x04, 0x17
        /*001a*/ 	.short	(.L_13 - .L_12)
.L_12:
        /*001c*/ 	.word	0x00000000
        /*0020*/ 	.short	0x0001
        /*0022*/ 	.short	0x0008
        /*0024*/ 	.byte	0x00, 0xf5, 0x21, 0x00


	//----- nvinfo : EIATTR_KPARAM_INFO
	.align		4
.L_13:
        /*0028*/ 	.byte	0x04, 0x17
        /*002a*/ 	.short	(.L_15 - .L_14)
.L_14:
        /*002c*/ 	.word	0x00000000
        /*0030*/ 	.short	0x0000
        /*0032*/ 	.short	0x0000
        /*0034*/ 	.byte	0x00, 0xf5, 0x21, 0x00


	//----- nvinfo : EIATTR_SPARSE_MMA_MASK
	.align		4
.L_15:
        /*0038*/ 	.byte	0x03, 0x50
        /*003a*/ 	.short	0x0000


	//----- nvinfo : EIATTR_MAXREG_COUNT
	.align		4
        /*003c*/ 	.byte	0x03, 0x1b
        /*003e*/ 	.short	0x00ff


	//----- nvinfo : EIATTR_NUM_BARRIERS
	.align		4
        /*0040*/ 	.byte	0x02, 0x4c
        /*0042*/ 	.byte	0x01
	.zero		1


	//----- nvinfo : EIATTR_MERCURY_ISA_VERSION
	.align		4
        /*0044*/ 	.byte	0x03, 0x5f
        /*0046*/ 	.short	0x0101


	//----- nvinfo : EIATTR_VRC_CTA_INIT_COUNT
	.align		4
        /*0048*/ 	.byte	0x02, 0x4a
	.zero		1
	.zero		1


	//----- nvinfo : EIATTR_EXIT_INSTR_OFFSETS
	.align		4
        /*004c*/ 	.byte	0x04, 0x1c
        /*004e*/ 	.short	(.L_17 - .L_16)


	//   ....[0]....
.L_16:
        /*0050*/ 	.word	0x00000060


	//   ....[1]....
        /*0054*/ 	.word	0x00000880


	//----- nvinfo : EIATTR_CBANK_PARAM_SIZE
	.align		4
.L_17:
        /*0058*/ 	.byte	0x03, 0x19
        /*005a*/ 	.short	0x0014


	//----- nvinfo : EIATTR_PARAM_CBANK
	.align		4
        /*005c*/ 	.byte	0x04, 0x0a
        /*005e*/ 	.short	(.L_19 - .L_18)
	.align		4
.L_18:
        /*0060*/ 	.word	index@(.nv.constant0._Z34fft64_shared_memory_batch16_kernelPK6float2PS_i)
        /*0064*/ 	.short	0x0380
        /*0066*/ 	.short	0x0014


	//----- nvinfo : EIATTR_SW_WAR
	.align		4
.L_19:
        /*0068*/ 	.byte	0x04, 0x36
        /*006a*/ 	.short	(.L_21 - .L_20)
.L_20:
        /*006c*/ 	.word	0x00000008
.L_21:


//--------------------- .nv.callgraph             --------------------------
	.section	.nv.callgraph,"",@"SHT_CUDA_CALLGRAPH"
	.align	4
	.sectionentsize	8
	.align		4
        /*0000*/ 	.word	0x00000000
	.align		4
        /*0004*/ 	.word	0xffffffff
	.align		4
        /*0008*/ 	.word	0x00000000
	.align		4
        /*000c*/ 	.word	0xfffffffe
	.align		4
        /*0010*/ 	.word	0x00000000
	.align		4
        /*0014*/ 	.word	0xfffffffd
	.align		4
        /*0018*/ 	.word	0x00000000
	.align		4
        /*001c*/ 	.word	0xfffffffc


//--------------------- .nv.constant3             --------------------------
	.section	.nv.constant3,"a",@progbits
	.align	4
.nv.constant3:
	.type		cos_table_64_shared,@object
	.size		cos_table_64_shared,(sin_table_64_shared - cos_table_64_shared)
cos_table_64_shared:
	.zero		128
	.type		sin_table_64_shared,@object
	.size		sin_table_64_shared,(.L_1 - sin_table_64_shared)
sin_table_64_shared:
	.zero		128
.L_1:


//--------------------- .text._Z34fft64_shared_memory_batch16_kernelPK6float2PS_i --------------------------
	.section	.text._Z34fft64_shared_memory_batch16_kernelPK6float2PS_i,"ax",@progbits
	.align	128
        .global         _Z34fft64_shared_memory_batch16_kernelPK6float2PS_i
        .type           _Z34fft64_shared_memory_batch16_kernelPK6float2PS_i,@function
        .size           _Z34fft64_shared_memory_batch16_kernelPK6float2PS_i,(.L_x_1 - _Z34fft64_shared_memory_batch16_kernelPK6float2PS_i)
        .other          _Z34fft64_shared_memory_batch16_kernelPK6float2PS_i,@"STO_CUDA_ENTRY STV_DEFAULT"
_Z34fft64_shared_memory_batch16_kernelPK6float2PS_i:
.text._Z34fft64_shared_memory_batch16_kernelPK6float2PS_i:
[----:B------:R-:W-:Y:S01]  /*0000*/  LDC R1, c[0x0][0x37c] ;  /* 0x0000df00ff017b82 */ /* 0x000fe20000000800 */
[----:B------:R-:W0:Y:S01]  /*0010*/  S2R R11, SR_TID.X ;  /* 0x00000000000b7919 */ /* 0x000e220000002100 */
[----:B------:R-:W1:Y:S01]  /*0020*/  LDCU UR4, c[0x0][0x390] ;  /* 0x00007200ff0477ac */ /* 0x000e620008000800 */
[----:B------:R-:W0:Y:S02]  /*0030*/  S2R R0, SR_CTAID.X ;  /* 0x0000000000007919 */ /* 0x000e240000002500 */
[----:B0-----:R-:W-:-:S04]  /*0040*/  LEA R3, R0, R11, 0x4 ;  /* 0x0000000b00037211 */ /* 0x001fc800078e20ff */
[----:B-1----:R-:W-:-:S13]  /*0050*/  ISETP.GE.AND P0, PT, R3, UR4, PT ;  /* 0x0000000403007c0c */ /* 0x002fda000bf06270 */
[----:B------:R-:W-:Y:S05]  /*0060*/  @P0 EXIT ;  /* 0x000000000000094d */ /* 0x000fea0003800000 */
[----:B------:R-:W0:Y:S01]  /*0070*/  S2R R2, SR_TID.Y ;  /* 0x0000000000027919 */ /* 0x000e220000002200 */
[----:B------:R-:W1:Y:S01]  /*0080*/  LDC.64 R8, c[0x0][0x380] ;  /* 0x0000e000ff087b82 */ /* 0x000e620000000a00 */
[----:B------:R-:W2:Y:S01]  /*0090*/  LDCU.64 UR6, c[0x0][0x358] ;  /* 0x00006b00ff0677ac */ /* 0x000ea20008000a00 */
[----:B0-----:R-:W-:Y:S02]  /*00a0*/  LEA R0, R3, R2, 0x6 ;  /* 0x0000000203007211 */ /* 0x001fe400078e30ff */
[----:B------:R-:W-:-:S03]  /*00b0*/  ISETP.GT.U32.AND P0, PT, R2, 0x1f, PT ;  /* 0x0000001f0200780c */ /* 0x000fc60003f04070 */
[----:B-1----:R-:W-:-:S06]  /*00c0*/  IMAD.WIDE.U32 R8, R0, 0x8, R8 ;  /* 0x0000000800087825 */ /* 0x002fcc00078e0008 */
[----:B--2---:R-:W2:Y:S04]  /*00d0*/  LDG.E.64 R8, desc[UR6][R8.64] ;  /* 0x0000000608087981 */ /* 0x004ea8000c1e1b00 */
[----:B------:R-:W0:Y:S02]  /*00e0*/  @!P0 LDC.64 R4, c[0x0][0x120] ;  /* 0x00004800ff048b82 */ /* 0x000e240000000a00 */
[----:B0-----:R-:W-:-:S05]  /*00f0*/  @!P0 IMAD.WIDE.U32 R4, R2, 0x4, R4 ;  /* 0x0000000402048825 */ /* 0x001fca00078e0004 */
[----:B------:R-:W3:Y:S04]  /*0100*/  @!P0 LDG.E.CONSTANT R22, desc[UR6][R4.64+0x80] ;  /* 0x0000800604168981 */ /* 0x000ee8000c1e9900 */
[----:B------:R-:W4:Y:S01]  /*0110*/  @!P0 LDG.E.CONSTANT R23, desc[UR6][R4.64] ;  /* 0x0000000604178981 */ /* 0x000f22000c1e9900 */
[----:B------:R-:W-:-:S13]  /*0120*/  ISETP.GT.U32.AND P1, PT, R2, 0xf, PT ;  /* 0x0000000f0200780c */ /* 0x000fda0003f24070 */
[----:B------:R-:W0:Y:S01]  /*0130*/  @!P1 LDC.64 R6, c[0x0][0x120] ;  /* 0x00004800ff069b82 */ /* 0x000e220000000a00 */
[----:B------:R-:W-:-:S05]  /*0140*/  @!P1 SHF.L.U32 R3, R2, 0x1, RZ ;  /* 0x0000000102039819 */ /* 0x000fca00000006ff */
[----:B0-----:R-:W-:-:S05]  /*0150*/  @!P1 IMAD.WIDE.U32 R6, R3, 0x4, R6 ;  /* 0x0000000403069825 */ /* 0x001fca00078e0006 */
[----:B------:R-:W5:Y:S04]  /*0160*/  @!P1 LDG.E.CONSTANT R13, desc[UR6][R6.64+0x80] ;  /* 0x00008006060d9981 */ /* 0x000f68000c1e9900 */
[----:B------:R0:W5:Y:S01]  /*0170*/  @!P1 LDG.E.CONSTANT R14, desc[UR6][R6.64] ;  /* 0x00000006060e9981 */ /* 0x000162000c1e9900 */
[----:B------:R-:W-:-:S13]  /*0180*/  ISETP.GT.U32.AND P2, PT, R2, 0x7, PT ;  /* 0x000000070200780c */ /* 0x000fda0003f44070 */
[----:B------:R-:W1:Y:S01]  /*0190*/  @!P2 LDC.64 R20, c[0x0][0x120] ;  /* 0x00004800ff14ab82 */ /* 0x000e620000000a00 */
[C---:B------:R-:W-:Y:S02]  /*01a0*/  @!P2 SHF.L.U32 R3, R2.reuse, 0x2, RZ ;  /* 0x000000020203a819 */ /* 0x040fe400000006ff */
[----:B------:R-:W-:-:S03]  /*01b0*/  ISETP.GT.U32.AND P4, PT, R2, 0x1, PT ;  /* 0x000000010200780c */ /* 0x000fc60003f84070 */
[----:B-1----:R-:W-:-:S05]  /*01c0*/  @!P2 IMAD.WIDE.U32 R20, R3, 0x4, R20 ;  /* 0x000000040314a825 */ /* 0x002fca00078e0014 */
[----:B------:R-:W5:Y:S04]  /*01d0*/  @!P2 LDG.E.CONSTANT R15, desc[UR6][R20.64+0x80] ;  /* 0x00008006140fa981 */ /* 0x000f68000c1e9900 */
[----:B------:R-:W5:Y:S01]  /*01e0*/  @!P2 LDG.E.CONSTANT R16, desc[UR6][R20.64] ;  /* 0x000000061410a981 */ /* 0x000f62000c1e9900 */
[C---:B------:R-:W-:Y:S01]  /*01f0*/  ISETP.GT.U32.AND P3, PT, R2.reuse, 0x3, PT ;  /* 0x000000030200780c */ /* 0x040fe20003f64070 */
[----:B0-----:R-:W0:Y:S08]  /*0200*/  @!P4 LDC.64 R6, c[0x0][0x120] ;  /* 0x00004800ff06cb82 */ /* 0x001e300000000a00 */
[----:B------:R-:W1:Y:S01]  /*0210*/  S2UR UR5, SR_CgaCtaId ;  /* 0x00000000000579c3 */ /* 0x000e620000008800 */
[----:B------:R-:W-:-:S07]  /*0220*/  SHF.L.U32 R10, R2, 0x3, RZ ;  /* 0x00000003020a7819 */ /* 0x000fce00000006ff */
[----:B------:R-:W1:Y:S01]  /*0230*/  @!P3 LDC.64 R4, c[0x0][0x120] ;  /* 0x00004800ff04bb82 */ /* 0x000e620000000a00 */
[----:B------:R-:W-:-:S05]  /*0240*/  @!P4 SHF.L.U32 R3, R2, 0x4, RZ ;  /* 0x000000040203c819 */ /* 0x000fca00000006ff */
[----:B0-----:R-:W-:Y:S02]  /*0250*/  @!P4 IMAD.WIDE.U32 R6, R3, 0x4, R6 ;  /* 0x000000040306c825 */ /* 0x001fe400078e0006 */
[----:B------:R-:W0:Y:S01]  /*0260*/  BREV R3, R2 ;  /* 0x0000000200037301 */ /* 0x000e220000000000 */
[----:B------:R-:W-:Y:S01]  /*0270*/  UMOV UR4, 0x400 ;  /* 0x0000040000047882 */ /* 0x000fe20000000000 */
[----:B------:R-:W-:Y:S01]  /*0280*/  ISETP.NE.AND P5, PT, R2, RZ, PT ;  /* 0x000000ff0200720c */ /* 0x000fe20003fa5270 */
[----:B------:R-:W5:Y:S01]  /*0290*/  @!P4 LDG.E.CONSTANT R19, desc[UR6][R6.64+0x80] ;  /* 0x000080060613c981 */ /* 0x000f62000c1e9900 */
[----:B-1----:R-:W-:-:S03]  /*02a0*/  ULEA UR4, UR5, UR4, 0x18 ;  /* 0x0000000405047291 */ /* 0x002fc6000f8ec0ff */
[----:B------:R-:W5:Y:S01]  /*02b0*/  @!P4 LDG.E.CONSTANT R20, desc[UR6][R6.64] ;  /* 0x000000060614c981 */ /* 0x000f62000c1e9900 */
[----:B------:R-:W-:Y:S02]  /*02c0*/  @!P3 IMAD.WIDE.U32 R4, R10, 0x4, R4 ;  /* 0x000000040a04b825 */ /* 0x000fe400078e0004 */
[----:B------:R-:W-:-:S03]  /*02d0*/  LEA R11, R11, UR4, 0x9 ;  /* 0x000000040b0b7c11 */ /* 0x000fc6000f8e48ff */
[----:B------:R-:W5:Y:S04]  /*02e0*/  @!P3 LDG.E.CONSTANT R17, desc[UR6][R4.64+0x80] ;  /* 0x000080060411b981 */ /* 0x000f68000c1e9900 */
[----:B------:R0:W5:Y:S02]  /*02f0*/  @!P3 LDG.E.CONSTANT R18, desc[UR6][R4.64] ;  /* 0x000000060412b981 */ /* 0x000164000c1e9900 */
[----:B0-----:R-:W-:-:S04]  /*0300*/  SHF.R.S32.HI R4, RZ, 0x1a, R3 ;  /* 0x0000001aff047819 */ /* 0x001fc80000011403 */
[----:B------:R-:W-:Y:S02]  /*0310*/  LEA R24, R4, R11, 0x3 ;  /* 0x0000000b04187211 */ /* 0x000fe400078e18ff */
[----:B------:R-:W-:Y:S01]  /*0320*/  IADD3 R10, PT, PT, R11, R10, RZ ;  /* 0x0000000a0b0a7210 */ /* 0x000fe20007ffe0ff */
[----:B------:R-:W0:Y:S02]  /*0330*/  @!P5 LDC.64 R6, c[0x0][0x120] ;  /* 0x00004800ff06db82 */ /* 0x000e240000000a00 */
[----:B0-----:R-:W5:Y:S04]  /*0340*/  @!P5 LDG.E.CONSTANT R12, desc[UR6][R6.64+0x80] ;  /* 0x00008006060cd981 */ /* 0x001f68000c1e9900 */
[----:B------:R0:W5:Y:S04]  /*0350*/  @!P5 LDG.E.CONSTANT R21, desc[UR6][R6.64] ;  /* 0x000000060615d981 */ /* 0x000168000c1e9900 */
[----:B--2---:R-:W-:Y:S01]  /*0360*/  STS.64 [R24], R8 ;  /* 0x0000000818007388 */ /* 0x004fe20000000a00 */
[----:B------:R-:W-:Y:S06]  /*0370*/  BAR.SYNC.DEFER_BLOCKING 0x0 ;  /* 0x0000000000007b1d */ /* 0x000fec0000010000 */
[----:B------:R-:W3:Y:S04]  /*0380*/  @!P0 LDS.64 R4, [R10+0x100] ;  /* 0x000100000a048984 */ /* 0x000ee80000000a00 */
[----:B------:R-:W1:Y:S01]  /*0390*/  @!P0 LDS.64 R2, [R10] ;  /* 0x000000000a028984 */ /* 0x000e620000000a00 */
[-C--:B---3--:R-:W-:Y:S01]  /*03a0*/  @!P0 FMUL R25, R5, R22.reuse ;  /* 0x0000001605198220 */ /* 0x088fe20000400000 */
[----:B------:R-:W-:-:S03]  /*03b0*/  @!P0 FMUL R22, R4, R22 ;  /* 0x0000001604168220 */ /* 0x000fc60000400000 */
[-C--:B----4-:R-:W-:Y:S01]  /*03c0*/  @!P0 FFMA R25, R4, R23.reuse, -R25 ;  /* 0x0000001704198223 */ /* 0x090fe20000000819 */
[----:B------:R-:W-:-:S03]  /*03d0*/  @!P0 FFMA R22, R5, R23, R22 ;  /* 0x0000001705168223 */ /* 0x000fc60000000016 */
[C-C-:B-1----:R-:W-:Y:S01]  /*03e0*/  @!P0 FADD R4, R2.reuse, R25.reuse ;  /* 0x0000001902048221 */ /* 0x142fe20000000000 */
[C-C-:B------:R-:W-:Y:S01]  /*03f0*/  @!P0 FADD R5, R3.reuse, R22.reuse ;  /* 0x0000001603058221 */ /* 0x140fe20000000000 */
[----:B------:R-:W-:Y:S01]  /*0400*/  @!P0 FADD R2, R2, -R25 ;  /* 0x8000001902028221 */ /* 0x000fe20000000000 */
[----:B------:R-:W-:-:S03]  /*0410*/  @!P0 FADD R3, R3, -R22 ;  /* 0x8000001603038221 */ /* 0x000fc60000000000 */
[----:B------:R-:W-:Y:S04]  /*0420*/  @!P0 STS.64 [R10], R4 ;  /* 0x000000040a008388 */ /* 0x000fe80000000a00 */
[----:B------:R-:W-:Y:S01]  /*0430*/  @!P0 STS.64 [R10+0x100], R2 ;  /* 0x000100020a008388 */ /* 0x000fe20000000a00 */
[----:B------:R-:W-:Y:S06]  /*0440*/  BAR.SYNC.DEFER_BLOCKING 0x0 ;  /* 0x0000000000007b1d */ /* 0x000fec0000010000 */
[----:B0-----:R-:W5:Y:S04]  /*0450*/  @!P1 LDS.64 R6, [R10+0x80] ;  /* 0x000080000a069984 */ /* 0x001f680000000a00 */
[----:B------:R-:W0:Y:S01]  /*0460*/  @!P1 LDS.64 R8, [R10] ;  /* 0x000000000a089984 */ /* 0x000e220000000a00 */
[-C--:B-----5:R-:W-:Y:S01]  /*0470*/  @!P1 FMUL R23, R7, R13.reuse ;  /* 0x0000000d07179220 */ /* 0x0a0fe20000400000 */
[----:B------:R-:W-:-:S03]  /*0480*/  @!P1 FMUL R22, R6, R13 ;  /* 0x0000000d06169220 */ /* 0x000fc60000400000 */
[-C--:B------:R-:W-:Y:S01]  /*0490*/  @!P1 FFMA R23, R6, R14.reuse, -R23 ;  /* 0x0000000e06179223 */ /* 0x080fe20000000817 */
[----:B------:R-:W-:-:S03]  /*04a0*/  @!P1 FFMA R22, R7, R14, R22 ;  /* 0x0000000e07169223 */ /* 0x000fc60000000016 */
[C-C-:B0-----:R-:W-:Y:S01]  /*04b0*/  @!P1 FADD R6, R8.reuse, R23.reuse ;  /* 0x0000001708069221 */ /* 0x141fe20000000000 */
[C-C-:B------:R-:W-:Y:S01]  /*04c0*/  @!P1 FADD R7, R9.reuse, R22.reuse ;  /* 0x0000001609079221 */ /* 0x140fe20000000000 */
[----:B------:R-:W-:Y:S01]  /*04d0*/  @!P1 FADD R8, R8, -R23 ;  /* 0x8000001708089221 */ /* 0x000fe20000000000 */
[----:B------:R-:W-:-:S03]  /*04e0*/  @!P1 FADD R9, R9, -R22 ;  /* 0x8000001609099221 */ /* 0x000fc60000000000 */
[----:B------:R-:W-:Y:S04]  /*04f0*/  @!P1 STS.64 [R10], R6 ;  /* 0x000000060a009388 */ /* 0x000fe80000000a00 */
[----:B------:R-:W-:Y:S01]  /*0500*/  @!P1 STS.64 [R10+0x80], R8 ;  /* 0x000080080a009388 */ /* 0x000fe20000000a00 */
[----:B------:R-:W-:Y:S06]  /*0510*/  BAR.SYNC.DEFER_BLOCKING 0x0 ;  /* 0x0000000000007b1d */ /* 0x000fec0000010000 */
[----:B------:R-:W0:Y:S04]  /*0520*/  @!P2 LDS.64 R4, [R10+0x40] ;  /* 0x000040000a04a984 */ /* 0x000e280000000a00 */
[----:B------:R-:W1:Y:S01]  /*0530*/  @!P2 LDS.64 R2, [R10] ;  /* 0x000000000a02a984 */ /* 0x000e620000000a00 */
[-C--:B0-----:R-:W-:Y:S01]  /*0540*/  @!P2 FMUL R13, R5, R15.reuse ;  /* 0x0000000f050da220 */ /* 0x081fe20000400000 */
[----:B------:R-:W-:-:S03]  /*0550*/  @!P2 FMUL R14, R4, R15 ;  /* 0x0000000f040ea220 */ /* 0x000fc60000400000 */
[-C--:B------:R-:W-:Y:S01]  /*0560*/  @!P2 FFMA R13, R4, R16.reuse, -R13 ;  /* 0x00000010040da223 */ /* 0x080fe2000000080d */
[----:B------:R-:W-:-:S03]  /*0570*/  @!P2 FFMA R14, R5, R16, R14 ;  /* 0x00000010050ea223 */ /* 0x000fc6000000000e */
[C-C-:B-1----:R-:W-:Y:S01]  /*0580*/  @!P2 FADD R4, R2.reuse, R13.reuse ;  /* 0x0000000d0204a221 */ /* 0x142fe20000000000 */
[----:B------:R-:W-:Y:S01]  /*0590*/  @!P2 FADD R22, R2, -R13 ;  /* 0x8000000d0216a221 */ /* 0x000fe20000000000 */
[C-C-:B------:R-:W-:Y:S01]  /*05a0*/  @!P2 FADD R5, R3.reuse, R14.reuse ;  /* 0x0000000e0305a221 */ /* 0x140fe20000000000 */
[----:B------:R-:W-:-:S04]  /*05b0*/  @!P2 FADD R23, R3, -R14 ;  /* 0x8000000e0317a221 */ /* 0x000fc80000000000 */
        /* <DEDUP_REMOVED lines=29> */
[----:B------:R-:W0:Y:S02]  /*0790*/  @!P5 LDS.128 R4, [R11] ;  /* 0x000000000b04d984 */ /* 0x000e240000000c00 */
[-C--:B0-----:R-:W-:Y:S01]  /*07a0*/  @!P5 FMUL R3, R7, R12.reuse ;  /* 0x0000000c0703d220 */ /* 0x081fe20000400000 */
[----:B------:R-:W-:-:S03]  /*07b0*/  @!P5 FMUL R12, R6, R12 ;  /* 0x0000000c060cd220 */ /* 0x000fc60000400000 */
[-C--:B------:R-:W-:Y:S01]  /*07c0*/  @!P5 FFMA R3, R6, R21.reuse, -R3 ;  /* 0x000000150603d223 */ /* 0x080fe20000000803 */
[----:B------:R-:W-:-:S03]  /*07d0*/  @!P5 FFMA R2, R7, R21, R12 ;  /* 0x000000150702d223 */ /* 0x000fc6000000000c */
[C-C-:B------:R-:W-:Y:S01]  /*07e0*/  @!P5 FADD R12, R4.reuse, R3.reuse ;  /* 0x00000003040cd221 */ /* 0x140fe20000000000 */
[----:B------:R-:W-:Y:S01]  /*07f0*/  @!P5 FADD R14, R4, -R3 ;  /* 0x80000003040ed221 */ /* 0x000fe20000000000 */
[C-C-:B------:R-:W-:Y:S01]  /*0800*/  @!P5 FADD R13, R5.reuse, R2.reuse ;  /* 0x00000002050dd221 */ /* 0x140fe20000000000 */
[----:B------:R-:W-:Y:S02]  /*0810*/  @!P5 FADD R15, R5, -R2 ;  /* 0x80000002050fd221 */ /* 0x000fe40000000000 */
[----:B------:R-:W0:Y:S03]  /*0820*/  LDC.64 R2, c[0x0][0x388] ;  /* 0x0000e200ff027b82 */ /* 0x000e260000000a00 */
[----:B------:R-:W-:Y:S05]  /*0830*/  @!P5 STS.128 [R11], R12 ;  /* 0x0000000c0b00d388 */ /* 0x000fea0000000c00 */
[----:B------:R-:W-:Y:S06]  /*0840*/  BAR.SYNC.DEFER_BLOCKING 0x0 ;  /* 0x0000000000007b1d */ /* 0x000fec0000010000 */
[----:B------:R-:W1:Y:S01]  /*0850*/  LDS.64 R4, [R10] ;  /* 0x000000000a047984 */ /* 0x000e620000000a00 */
[----:B0-----:R-:W-:-:S05]  /*0860*/  IMAD.WIDE.U32 R2, R0, 0x8, R2 ;  /* 0x0000000800027825 */ /* 0x001fca00078e0002 */
[----:B-1----:R-:W-:Y:S01]  /*0870*/  STG.E.64 desc[UR6][R2.64], R4 ;  /* 0x0000000402007986 */ /* 0x002fe2000c101b06 */
[----:B------:R-:W-:Y:S05]  /*0880*/  EXIT ;  /* 0x000000000000794d */ /* 0x000fea0003800000 */
.L_x_0:
[----:B------:R-:W-:-:S00]  /*0890*/  BRA `(.L_x_0) ;  /* 0xfffffffc00fc7947 */ /* 0x000fc0000383ffff */
[----:B------:R-:W-:-:S00]  /*08a0*/  NOP ;  /* 0x0000000000007918 */ /* 0x000fc00000000000 */
        /* <DEDUP_REMOVED lines=13> */
.L_x_1:


//--------------------- .nv.shared._Z34fft64_shared_memory_batch16_kernelPK6float2PS_i --------------------------
	.section	.nv.shared._Z34fft64_shared_memory_batch16_kernelPK6float2PS_i,"aw",@nobits
	.sectionflags	@""
	.align	16
	.zero		1024


//--------------------- .nv.shared.reserved.0     --------------------------
	.section	.nv.shared.reserved.0,"aw",@nobits
	.weak		__nv_reservedSMEM_offset_0_alias
	.size		__nv_reservedSMEM_offset_0_alias, 0, 64
	.other		__nv_reservedSMEM_offset_0_alias,@"STO_CUDA_RESERVED_SHARED STV_DEFAULT"
__nv_reservedSMEM_offset_0_alias:
	.zero		0
	.zero		64


//--------------------- .nv.constant0._Z34fft64_shared_memory_batch16_kernelPK6float2PS_i --------------------------
	.section	.nv.constant0._Z34fft64_shared_memory_batch16_kernelPK6float2PS_i,"a",@progbits
	.sectionflags	@""
	.align	4
.nv.constant0._Z34fft64_shared_memory_batch16_kernelPK6float2PS_i:
	.zero		916


//--------------------- SYMBOLS --------------------------

	.type		.nv.reservedSmem.offset0,@object
	.size		.nv.reservedSmem.offset0,0x4
	.type		.nv.reservedSmem.cap,@object
	.size		.nv.reservedSmem.cap,0x4
